	.headerflags	@"EF_CUDA_TEXMODE_UNIFIED EF_CUDA_64BIT_ADDRESS EF_CUDA_ACCELERATORS EF_CUDA_SM90 EF_CUDA_VIRTUAL_SM(EF_CUDA_SM90)"
	.elftype	@"ET_EXEC"


//--------------------- .nv.info                  --------------------------
	.section	.nv.info,"",@"SHT_CUDA_INFO"
	.align	4


	//----- nvinfo : EIATTR_REGCOUNT
	.align		4
        /*0000*/ 	.byte	0x04, 0x2f
        /*0002*/ 	.short	(.L_1 - .L_0)
	.align		4
.L_0:
        /*0004*/ 	.word	index@(triton_poi_fused_convolution_0)
        /*0008*/ 	.word	0x00000013


	//----- nvinfo : EIATTR_MIN_STACK_SIZE
	.align		4
.L_1:
        /*000c*/ 	.byte	0x04, 0x12
        /*000e*/ 	.short	(.L_3 - .L_2)
	.align		4
.L_2:
        /*0010*/ 	.word	index@(triton_poi_fused_convolution_0)
        /*0014*/ 	.word	0x00000000


	//----- nvinfo : EIATTR_FRAME_SIZE
	.align		4
.L_3:
        /*0018*/ 	.byte	0x04, 0x11
        /*001a*/ 	.short	(.L_5 - .L_4)
	.align		4
.L_4:
        /*001c*/ 	.word	index@(triton_poi_fused_convolution_0)
        /*0020*/ 	.word	0x00000000


	//----- nvinfo : EIATTR_MIN_STACK_SIZE
	.align		4
.L_5:
        /*0024*/ 	.byte	0x04, 0x12
        /*0026*/ 	.short	(.L_7 - .L_6)
	.align		4
.L_6:
        /*0028*/ 	.word	index@(triton_poi_fused_convolution_0)
        /*002c*/ 	.word	0x00000000
.L_7:


//--------------------- .nv.info.triton_poi_fused_convolution_0 --------------------------
	.section	.nv.info.triton_poi_fused_convolution_0,"",@"SHT_CUDA_INFO"
	.sectionflags	@""
	.align	4


	//----- nvinfo : EIATTR_CUDA_API_VERSION
	.align		4
        /*0000*/ 	.byte	0x04, 0x37
        /*0002*/ 	.short	(.L_9 - .L_8)
.L_8:
        /*0004*/ 	.word	0x0000007c


	//----- nvinfo : EIATTR_KPARAM_INFO
	.align		4
.L_9:
        /*0008*/ 	.byte	0x04, 0x17
        /*000a*/ 	.short	(.L_11 - .L_10)
.L_10:
        /*000c*/ 	.word	0x00000000
        /*0010*/ 	.short	0x0004
        /*0012*/ 	.short	0x001c
        /*0014*/ 	.byte	0x00, 0xf0, 0x11, 0x00


	//----- nvinfo : EIATTR_KPARAM_INFO
	.align		4
.L_11:
        /*0018*/ 	.byte	0x04, 0x17
        /*001a*/ 	.short	(.L_13 - .L_12)
.L_12:
        /*001c*/ 	.word	0x00000000
        /*0020*/ 	.short	0x0003
        /*0022*/ 	.short	0x0018
        /*0024*/ 	.byte	0x00, 0xf0, 0x11, 0x00


	//----- nvinfo : EIATTR_KPARAM_INFO
	.align		4
.L_13:
        /*0028*/ 	.byte	0x04, 0x17
        /*002a*/ 	.short	(.L_15 - .L_14)
.L_14:
        /*002c*/ 	.word	0x00000000
        /*0030*/ 	.short	0x0002
        /*0032*/ 	.short	0x0010
        /*0034*/ 	.byte	0x00, 0xf4, 0x21, 0x00


	//----- nvinfo : EIATTR_KPARAM_INFO
	.align		4
.L_15:
        /*0038*/ 	.byte	0x04, 0x17
        /*003a*/ 	.short	(.L_17 - .L_16)
.L_16:
        /*003c*/ 	.word	0x00000000
        /*0040*/ 	.short	0x0001
        /*0042*/ 	.short	0x0008
        /*0044*/ 	.byte	0x00, 0xf4, 0x21, 0x00


	//----- nvinfo : EIATTR_KPARAM_INFO
	.align		4
.L_17:
        /*0048*/ 	.byte	0x04, 0x17
        /*004a*/ 	.short	(.L_19 - .L_18)
.L_18:
        /*004c*/ 	.word	0x00000000
        /*0050*/ 	.short	0x0000
        /*0052*/ 	.short	0x0000
        /*0054*/ 	.byte	0x00, 0xf4, 0x21, 0x00


	//----- nvinfo : EIATTR_SPARSE_MMA_MASK
	.align		4
.L_19:
        /*0058*/ 	.byte	0x03, 0x50
        /*005a*/ 	.short	0x0000


	//----- nvinfo : EIATTR_MAXREG_COUNT
	.align		4
        /*005c*/ 	.byte	0x03, 0x1b
        /*005e*/ 	.short	0x00ff


	//----- nvinfo : EIATTR_EXIT_INSTR_OFFSETS
	.align		4
        /*0060*/ 	.byte	0x04, 0x1c
        /*0062*/ 	.short	(.L_21 - .L_20)


	//   ....[0]....
.L_20:
        /*0064*/ 	.word	0x00000270


	//   ....[1]....
        /*0068*/ 	.word	0x00000290


	//----- nvinfo : EIATTR_REQNTID
	.align		4
.L_21:
        /*006c*/ 	.byte	0x04, 0x10
        /*006e*/ 	.short	(.L_23 - .L_22)
.L_22:
        /*0070*/ 	.word	0x00000080
        /*0074*/ 	.word	0x00000001
        /*0078*/ 	.word	0x00000001


	//----- nvinfo : EIATTR_CBANK_PARAM_SIZE
	.align		4
.L_23:
        /*007c*/ 	.byte	0x03, 0x19
        /*007e*/ 	.short	0x0020


	//----- nvinfo : EIATTR_PARAM_CBANK
	.align		4
        /*0080*/ 	.byte	0x04, 0x0a
        /*0082*/ 	.short	(.L_25 - .L_24)
	.align		4
.L_24:
        /*0084*/ 	.word	index@(.nv.constant0.triton_poi_fused_convolution_0)
        /*0088*/ 	.short	0x0210
        /*008a*/ 	.short	0x0020


	//----- nvinfo : EIATTR_SW_WAR
	.align		4
.L_25:
        /*008c*/ 	.byte	0x04, 0x36
        /*008e*/ 	.short	(.L_27 - .L_26)
.L_26:
        /*0090*/ 	.word	0x00000008
.L_27:


//--------------------- .nv.callgraph             --------------------------
	.section	.nv.callgraph,"",@"SHT_CUDA_CALLGRAPH"
	.align	4
	.sectionentsize	8
	.align		4
        /*0000*/ 	.word	0x00000000
	.align		4
        /*0004*/ 	.word	0xffffffff
	.align		4
        /*0008*/ 	.word	0x00000000
	.align		4
        /*000c*/ 	.word	0xfffffffe
	.align		4
        /*0010*/ 	.word	0x00000000
	.align		4
        /*0014*/ 	.word	0xfffffffd
	.align		4
        /*0018*/ 	.word	0x00000000
	.align		4
        /*001c*/ 	.word	0xfffffffc


//--------------------- .text.triton_poi_fused_convolution_0 --------------------------
	.section	.text.triton_poi_fused_convolution_0,"ax",@progbits
	.align	128
        .global         triton_poi_fused_convolution_0
        .type           triton_poi_fused_convolution_0,@function
        .size           triton_poi_fused_convolution_0,(.L_x_1 - triton_poi_fused_convolution_0)
        .other          triton_poi_fused_convolution_0,@"STO_CUDA_ENTRY STV_DEFAULT"
triton_poi_fused_convolution_0:
.text.triton_poi_fused_convolution_0:
[----:B------:R-:W0:Y:S02]  /*0000*/  LDC R1, c[0x0][0x28] ;  /* 0x00000a00ff017b82 */ /* 0x000e240000000800 */
[----:B------:R-:W1:Y:S01]  /*0010*/  S2R R0, SR_TID.X ;  /* 0x0000000000007919 */ /* 0x000e620000002100 */
[----:B------:R-:W2:Y:S01]  /*0020*/  LDC.64 R10, c[0x0][0x210] ;  /* 0x00008400ff0a7b82 */ /* 0x000ea20000000a00 */
[----:B------:R-:W-:Y:S01]  /*0030*/  MOV R6, RZ ;  /* 0x000000ff00067202 */ /* 0x000fe20000000f00 */
[----:B------:R-:W-:Y:S01]  /*0040*/  ULDC.64 UR4, c[0x0][0x208] ;  /* 0x0000820000047ab9 */ /* 0x000fe20000000a00 */
[----:B------:R-:W3:Y:S01]  /*0050*/  S2R R7, SR_CTAID.Y ;  /* 0x0000000000077919 */ /* 0x000ee20000002600 */
[----:B------:R-:W4:Y:S04]  /*0060*/  S2R R16, SR_CTAID.X ;  /* 0x0000000000107919 */ /* 0x000f280000002500 */
[----:B------:R-:W5:Y:S01]  /*0070*/  LDC.64 R4, c[0x0][0x218] ;  /* 0x00008600ff047b82 */ /* 0x000f620000000a00 */
[----:B-1----:R-:W-:-:S04]  /*0080*/  LOP3.LUT R0, R0, 0x7f, RZ, 0xc0, !PT ;  /* 0x0000007f00007812 */ /* 0x002fc800078ec0ff */
[----:B---3--:R-:W-:Y:S01]  /*0090*/  LEA R7, R7, R0, 0x8 ;  /* 0x0000000007077211 */ /* 0x008fe200078e40ff */
[----:B------:R-:W-:Y:S01]  /*00a0*/  HFMA2.MMA R0, -RZ, RZ, 0, 0 ;  /* 0x00000000ff007435 */ /* 0x000fe200000001ff */
[----:B----4-:R-:W-:-:S03]  /*00b0*/  ISETP.GE.AND P0, PT, R16, 0x9, PT ;  /* 0x000000091000780c */ /* 0x010fc60003f06270 */
[C---:B------:R-:W-:Y:S01]  /*00c0*/  IMAD R9, R7.reuse, 0x9, R16 ;  /* 0x0000000907097824 */ /* 0x040fe200078e0210 */
[----:B------:R-:W-:Y:S02]  /*00d0*/  IADD3 R12, R7, 0x80, RZ ;  /* 0x00000080070c7810 */ /* 0x000fe40007ffe0ff */
[----:B------:R-:W-:Y:S02]  /*00e0*/  ISETP.LT.AND P1, PT, R7, 0xc0, !P0 ;  /* 0x000000c00700780c */ /* 0x000fe40004721270 */
[----:B------:R-:W-:Y:S02]  /*00f0*/  ISETP.LT.AND P0, PT, R12, 0xc0, !P0 ;  /* 0x000000c00c00780c */ /* 0x000fe40004701270 */
[----:B------:R-:W-:Y:S01]  /*0100*/  IADD3 R3, R9, 0x480, RZ ;  /* 0x0000048009037810 */ /* 0x000fe20007ffe0ff */
[----:B--2---:R-:W-:-:S04]  /*0110*/  IMAD.WIDE R8, R9, 0x4, R10 ;  /* 0x0000000409087825 */ /* 0x004fc800078e020a */
[----:B------:R-:W-:Y:S02]  /*0120*/  IMAD.WIDE R10, R3, 0x4, R10 ;  /* 0x00000004030a7825 */ /* 0x000fe400078e020a */
[----:B------:R-:W1:Y:S02]  /*0130*/  LDC.64 R2, c[0x0][0x220] ;  /* 0x00008800ff027b82 */ /* 0x000e640000000a00 */
[----:B------:R5:W2:Y:S04]  /*0140*/  @P1 LDG.E.EL R0, desc[UR4][R8.64] ;  /* 0x0000000408001981 */ /* 0x000aa8000c2e1900 */
[----:B------:R1:W3:Y:S01]  /*0150*/  @P0 LDG.E.EL R6, desc[UR4][R10.64] ;  /* 0x000000040a060981 */ /* 0x0002e2000c2e1900 */
[----:B------:R-:W-:-:S04]  /*0160*/  IMAD.HI R13, R7, 0x55555556, RZ ;  /* 0x55555556070d7827 */ /* 0x000fc800078e02ff */
[----:B------:R-:W-:Y:S01]  /*0170*/  IMAD.HI R15, R12, 0x55555556, RZ ;  /* 0x555555560c0f7827 */ /* 0x000fe200078e02ff */
[----:B------:R-:W-:-:S04]  /*0180*/  LEA.HI R14, R13, R13, RZ, 0x1 ;  /* 0x0000000d0d0e7211 */ /* 0x000fc800078f08ff */
[----:B------:R-:W-:Y:S01]  /*0190*/  LEA.HI R15, R15, R15, RZ, 0x1 ;  /* 0x0000000f0f0f7211 */ /* 0x000fe200078f08ff */
[----:B------:R-:W-:-:S04]  /*01a0*/  IMAD R7, R14, -0x3, R7 ;  /* 0xfffffffd0e077824 */ /* 0x000fc800078e0207 */
[C---:B------:R-:W-:Y:S02]  /*01b0*/  IMAD R12, R15.reuse, -0x3, R12 ;  /* 0xfffffffd0f0c7824 */ /* 0x040fe400078e020c */
[----:B------:R-:W-:Y:S02]  /*01c0*/  IMAD R7, R16, 0x3, R7 ;  /* 0x0000000310077824 */ /* 0x000fe400078e0207 */
[----:B------:R-:W-:Y:S02]  /*01d0*/  IMAD R12, R15, 0x1b, R12 ;  /* 0x0000001b0f0c7824 */ /* 0x000fe400078e020c */
[----:B------:R-:W-:Y:S02]  /*01e0*/  IMAD R7, R14, 0x1b, R7 ;  /* 0x0000001b0e077824 */ /* 0x000fe400078e0207 */
[----:B------:R-:W-:Y:S02]  /*01f0*/  IMAD R13, R16, 0x3, R12 ;  /* 0x00000003100d7824 */ /* 0x000fe400078e020c */
[----:B-----5:R-:W-:-:S04]  /*0200*/  IMAD.WIDE R8, R7, 0x4, R4 ;  /* 0x0000000407087825 */ /* 0x020fc800078e0204 */
[----:B------:R-:W-:-:S04]  /*0210*/  IMAD.WIDE R4, R13, 0x4, R4 ;  /* 0x000000040d047825 */ /* 0x000fc800078e0204 */
[----:B-1----:R-:W-:-:S04]  /*0220*/  IMAD.WIDE R10, R7, 0x4, R2 ;  /* 0x00000004070a7825 */ /* 0x002fc800078e0202 */
[----:B------:R-:W-:Y:S01]  /*0230*/  IMAD.WIDE R2, R13, 0x4, R2 ;  /* 0x000000040d027825 */ /* 0x000fe200078e0202 */
[----:B--2---:R1:W-:Y:S04]  /*0240*/  @P1 STG.E desc[UR4][R8.64], R0 ;  /* 0x0000000008001986 */ /* 0x0043e8000c101904 */
[----:B---3--:R1:W-:Y:S04]  /*0250*/  @P0 STG.E desc[UR4][R4.64], R6 ;  /* 0x0000000604000986 */ /* 0x0083e8000c101904 */
[----:B------:R1:W-:Y:S01]  /*0260*/  @P1 STG.E desc[UR4][R10.64], R0 ;  /* 0x000000000a001986 */ /* 0x0003e2000c101904 */
[----:B------:R-:W-:Y:S05]  /*0270*/  @!P0 EXIT ;  /* 0x000000000000894d */ /* 0x000fea0003800000 */
[----:B------:R-:W-:Y:S01]  /*0280*/  STG.E desc[UR4][R2.64], R6 ;  /* 0x0000000602007986 */ /* 0x000fe2000c101904 */
[----:B------:R-:W-:Y:S05]  /*0290*/  EXIT ;  /* 0x000000000000794d */ /* 0x000fea0003800000 */
.L_x_0:
[----:B------:R-:W-:-:S00]  /*02a0*/  BRA `(.L_x_0) ;  /* 0xfffffffc00fc7947 */ /* 0x000fc0000383ffff */
[----:B------:R-:W-:-:S00]  /*02b0*/  NOP ;  /* 0x0000000000007918 */ /* 0x000fc00000000000 */
        /* <DEDUP_REMOVED lines=12> */
.L_x_1:


//--------------------- .nv.constant0.triton_poi_fused_convolution_0 --------------------------
	.section	.nv.constant0.triton_poi_fused_convolution_0,"a",@progbits
	.sectionflags	@""
	.align	4
.nv.constant0.triton_poi_fused_convolution_0:
	.zero		560
